	.headerflags	@"EF_CUDA_TEXMODE_UNIFIED EF_CUDA_64BIT_ADDRESS EF_CUDA_ACCELERATORS EF_CUDA_SM90 EF_CUDA_VIRTUAL_SM(EF_CUDA_SM90)"
	.elftype	@"ET_EXEC"


//--------------------- .nv.info                  --------------------------
	.section	.nv.info,"",@"SHT_CUDA_INFO"
	.align	4


	//----- nvinfo : EIATTR_REGCOUNT
	.align		4
        /*0000*/ 	.byte	0x04, 0x2f
        /*0002*/ 	.short	(.L_3 - .L_2)
	.align		4
.L_2:
        /*0004*/ 	.word	index@(triton_poi_fused__native_batch_norm_legit_no_training_add_relu_16)
        /*0008*/ 	.word	0x00000020


	//----- nvinfo : EIATTR_MIN_STACK_SIZE
	.align		4
.L_3:
        /*000c*/ 	.byte	0x04, 0x12
        /*000e*/ 	.short	(.L_5 - .L_4)
	.align		4
.L_4:
        /*0010*/ 	.word	index@(triton_poi_fused__native_batch_norm_legit_no_training_add_relu_16)
        /*0014*/ 	.word	0x00000000


	//----- nvinfo : EIATTR_FRAME_SIZE
	.align		4
.L_5:
        /*0018*/ 	.byte	0x04, 0x11
        /*001a*/ 	.short	(.L_7 - .L_6)
	.align		4
.L_6:
        /*001c*/ 	.word	index@(triton_poi_fused__native_batch_norm_legit_no_training_add_relu_16)
        /*0020*/ 	.word	0x00000000


	//----- nvinfo : EIATTR_MIN_STACK_SIZE
	.align		4
.L_7:
        /*0024*/ 	.byte	0x04, 0x12
        /*0026*/ 	.short	(.L_9 - .L_8)
	.align		4
.L_8:
        /*0028*/ 	.word	index@(triton_poi_fused__native_batch_norm_legit_no_training_add_relu_16)
        /*002c*/ 	.word	0x00000000
.L_9:


//--------------------- .nv.info.triton_poi_fused__native_batch_norm_legit_no_training_add_relu_16 --------------------------
	.section	.nv.info.triton_poi_fused__native_batch_norm_legit_no_training_add_relu_16,"",@"SHT_CUDA_INFO"
	.sectionflags	@""
	.align	4


	//----- nvinfo : EIATTR_CUDA_API_VERSION
	.align		4
        /*0000*/ 	.byte	0x04, 0x37
        /*0002*/ 	.short	(.L_11 - .L_10)
.L_10:
        /*0004*/ 	.word	0x0000007c


	//----- nvinfo : EIATTR_KPARAM_INFO
	.align		4
.L_11:
        /*0008*/ 	.byte	0x04, 0x17
        /*000a*/ 	.short	(.L_13 - .L_12)
.L_12:
        /*000c*/ 	.word	0x00000000
        /*0010*/ 	.short	0x000b
        /*0012*/ 	.short	0x0058
        /*0014*/ 	.byte	0x00, 0xf0, 0x11, 0x00


	//----- nvinfo : EIATTR_KPARAM_INFO
	.align		4
.L_13:
        /*0018*/ 	.byte	0x04, 0x17
        /*001a*/ 	.short	(.L_15 - .L_14)
.L_14:
        /*001c*/ 	.word	0x00000000
        /*0020*/ 	.short	0x000a
        /*0022*/ 	.short	0x0050
        /*0024*/ 	.byte	0x00, 0xf4, 0x21, 0x00


	//----- nvinfo : EIATTR_KPARAM_INFO
	.align		4
.L_15:
        /*0028*/ 	.byte	0x04, 0x17
        /*002a*/ 	.short	(.L_17 - .L_16)
.L_16:
        /*002c*/ 	.word	0x00000000
        /*0030*/ 	.short	0x0009
        /*0032*/ 	.short	0x0048
        /*0034*/ 	.byte	0x00, 0xf4, 0x21, 0x00


	//----- nvinfo : EIATTR_KPARAM_INFO
	.align		4
.L_17:
        /*0038*/ 	.byte	0x04, 0x17
        /*003a*/ 	.short	(.L_19 - .L_18)
.L_18:
        /*003c*/ 	.word	0x00000000
        /*0040*/ 	.short	0x0008
        /*0042*/ 	.short	0x0040
        /*0044*/ 	.byte	0x00, 0xf4, 0x21, 0x00


	//----- nvinfo : EIATTR_KPARAM_INFO
	.align		4
.L_19:
        /*0048*/ 	.byte	0x04, 0x17
        /*004a*/ 	.short	(.L_21 - .L_20)
.L_20:
        /*004c*/ 	.word	0x00000000
        /*0050*/ 	.short	0x0007
        /*0052*/ 	.short	0x0038
        /*0054*/ 	.byte	0x00, 0xf4, 0x21, 0x00


	//----- nvinfo : EIATTR_KPARAM_INFO
	.align		4
.L_21:
        /*0058*/ 	.byte	0x04, 0x17
        /*005a*/ 	.short	(.L_23 - .L_22)
.L_22:
        /*005c*/ 	.word	0x00000000
        /*0060*/ 	.short	0x0006
        /*0062*/ 	.short	0x0030
        /*0064*/ 	.byte	0x00, 0xf4, 0x21, 0x00


	//----- nvinfo : EIATTR_KPARAM_INFO
	.align		4
.L_23:
        /*0068*/ 	.byte	0x04, 0x17
        /*006a*/ 	.short	(.L_25 - .L_24)
.L_24:
        /*006c*/ 	.word	0x00000000
        /*0070*/ 	.short	0x0005
        /*0072*/ 	.short	0x0028
        /*0074*/ 	.byte	0x00, 0xf4, 0x21, 0x00


	//----- nvinfo : EIATTR_KPARAM_INFO
	.align		4
.L_25:
        /*0078*/ 	.byte	0x04, 0x17
        /*007a*/ 	.short	(.L_27 - .L_26)
.L_26:
        /*007c*/ 	.word	0x00000000
        /*0080*/ 	.short	0x0004
        /*0082*/ 	.short	0x0020
        /*0084*/ 	.byte	0x00, 0xf4, 0x21, 0x00


	//----- nvinfo : EIATTR_KPARAM_INFO
	.align		4
.L_27:
        /*0088*/ 	.byte	0x04, 0x17
        /*008a*/ 	.short	(.L_29 - .L_28)
.L_28:
        /*008c*/ 	.word	0x00000000
        /*0090*/ 	.short	0x0003
        /*0092*/ 	.short	0x0018
        /*0094*/ 	.byte	0x00, 0xf4, 0x21, 0x00


	//----- nvinfo : EIATTR_KPARAM_INFO
	.align		4
.L_29:
        /*0098*/ 	.byte	0x04, 0x17
        /*009a*/ 	.short	(.L_31 - .L_30)
.L_30:
        /*009c*/ 	.word	0x00000000
        /*00a0*/ 	.short	0x0002
        /*00a2*/ 	.short	0x0010
        /*00a4*/ 	.byte	0x00, 0xf4, 0x21, 0x00


	//----- nvinfo : EIATTR_KPARAM_INFO
	.align		4
.L_31:
        /*00a8*/ 	.byte	0x04, 0x17
        /*00aa*/ 	.short	(.L_33 - .L_32)
.L_32:
        /*00ac*/ 	.word	0x00000000
        /*00b0*/ 	.short	0x0001
        /*00b2*/ 	.short	0x0008
        /*00b4*/ 	.byte	0x00, 0xf4, 0x21, 0x00


	//----- nvinfo : EIATTR_KPARAM_INFO
	.align		4
.L_33:
        /*00b8*/ 	.byte	0x04, 0x17
        /*00ba*/ 	.short	(.L_35 - .L_34)
.L_34:
        /*00bc*/ 	.word	0x00000000
        /*00c0*/ 	.short	0x0000
        /*00c2*/ 	.short	0x0000
        /*00c4*/ 	.byte	0x00, 0xf4, 0x21, 0x00


	//----- nvinfo : EIATTR_SPARSE_MMA_MASK
	.align		4
.L_35:
        /*00c8*/ 	.byte	0x03, 0x50
        /*00ca*/ 	.short	0x0000


	//----- nvinfo : EIATTR_MAXREG_COUNT
	.align		4
        /*00cc*/ 	.byte	0x03, 0x1b
        /*00ce*/ 	.short	0x00ff


	//----- nvinfo : EIATTR_EXIT_INSTR_OFFSETS
	.align		4
        /*00d0*/ 	.byte	0x04, 0x1c
        /*00d2*/ 	.short	(.L_37 - .L_36)


	//   ....[0]....
.L_36:
        /*00d4*/ 	.word	0x00000ba0


	//----- nvinfo : EIATTR_REQNTID
	.align		4
.L_37:
        /*00d8*/ 	.byte	0x04, 0x10
        /*00da*/ 	.short	(.L_39 - .L_38)
.L_38:
        /*00dc*/ 	.word	0x00000080
        /*00e0*/ 	.word	0x00000001
        /*00e4*/ 	.word	0x00000001


	//----- nvinfo : EIATTR_CBANK_PARAM_SIZE
	.align		4
.L_39:
        /*00e8*/ 	.byte	0x03, 0x19
        /*00ea*/ 	.short	0x005c


	//----- nvinfo : EIATTR_PARAM_CBANK
	.align		4
        /*00ec*/ 	.byte	0x04, 0x0a
        /*00ee*/ 	.short	(.L_41 - .L_40)
	.align		4
.L_40:
        /*00f0*/ 	.word	index@(.nv.constant0.triton_poi_fused__native_batch_norm_legit_no_training_add_relu_16)
        /*00f4*/ 	.short	0x0210
        /*00f6*/ 	.short	0x005c


	//----- nvinfo : EIATTR_SW_WAR
	.align		4
.L_41:
        /*00f8*/ 	.byte	0x04, 0x36
        /*00fa*/ 	.short	(.L_43 - .L_42)
.L_42:
        /*00fc*/ 	.word	0x00000008
.L_43:


//--------------------- .nv.callgraph             --------------------------
	.section	.nv.callgraph,"",@"SHT_CUDA_CALLGRAPH"
	.align	4
	.sectionentsize	8
	.align		4
        /*0000*/ 	.word	0x00000000
	.align		4
        /*0004*/ 	.word	0xffffffff
	.align		4
        /*0008*/ 	.word	0x00000000
	.align		4
        /*000c*/ 	.word	0xfffffffe
	.align		4
        /*0010*/ 	.word	0x00000000
	.align		4
        /*0014*/ 	.word	0xfffffffd
	.align		4
        /*0018*/ 	.word	0x00000000
	.align		4
        /*001c*/ 	.word	0xfffffffc


//--------------------- .nv.constant4             --------------------------
	.section	.nv.constant4,"a",@progbits
	.align	8
	.align		8
.nv.constant4:
        /*0000*/ 	.dword	_$_str
	.align		8
        /*0008*/ 	.dword	_$_str_$_2


//--------------------- .text.triton_poi_fused__native_batch_norm_legit_no_training_add_relu_16 --------------------------
	.section	.text.triton_poi_fused__native_batch_norm_legit_no_training_add_relu_16,"ax",@progbits
	.align	128
        .global         triton_poi_fused__native_batch_norm_legit_no_training_add_relu_16
        .type           triton_poi_fused__native_batch_norm_legit_no_training_add_relu_16,@function
        .size           triton_poi_fused__native_batch_norm_legit_no_training_add_relu_16,(.L_x_1 - triton_poi_fused__native_batch_norm_legit_no_training_add_relu_16)
        .other          triton_poi_fused__native_batch_norm_legit_no_training_add_relu_16,@"STO_CUDA_ENTRY STV_DEFAULT"
triton_poi_fused__native_batch_norm_legit_no_training_add_relu_16:
.text.triton_poi_fused__native_batch_norm_legit_no_training_add_relu_16:
[----:B------:R-:W-:Y:S01]  /*0000*/  LDC R1, c[0x0][0x28] ;  /* 0x00000a00ff017b82 */ /* 0x000fe20000000800 */
[----:B------:R-:W1:Y:S01]  /*0010*/  S2R R0, SR_TID.X ;  /* 0x0000000000007919 */ /* 0x000e620000002100 */
[----:B------:R-:W-:-:S06]  /*0020*/  ULDC.64 UR4, c[0x0][0x208] ;  /* 0x0000820000047ab9 */ /* 0x000fcc0000000a00 */
[----:B------:R-:W2:Y:S01]  /*0030*/  LDC.64 R8, c[0x0][0x220] ;  /* 0x00008800ff087b82 */ /* 0x000ea20000000a00 */
[----:B------:R-:W3:Y:S07]  /*0040*/  S2R R3, SR_CTAID.X ;  /* 0x0000000000037919 */ /* 0x000eee0000002500 */
[----:B------:R-:W4:Y:S08]  /*0050*/  LDC.64 R28, c[0x0][0x218] ;  /* 0x00008600ff1c7b82 */ /* 0x000f300000000a00 */
[----:B------:R-:W5:Y:S08]  /*0060*/  LDC.64 R18, c[0x0][0x230] ;  /* 0x00008c00ff127b82 */ /* 0x000f700000000a00 */
[----:B------:R-:W2:Y:S01]  /*0070*/  LDC.64 R26, c[0x0][0x238] ;  /* 0x00008e00ff1a7b82 */ /* 0x000ea20000000a00 */
[----:B-1----:R-:W-:-:S02]  /*0080*/  SHF.L.U32 R0, R0, 0x2, RZ ;  /* 0x0000000200007819 */ /* 0x002fc400000006ff */
[----:B---3--:R-:W-:Y:S02]  /*0090*/  SHF.R.S32.HI R5, RZ, 0x15, R3 ;  /* 0x00000015ff057819 */ /* 0x008fe40000011403 */
[----:B------:R-:W-:Y:S02]  /*00a0*/  LOP3.LUT R0, R0, 0x1fc, RZ, 0xc0, !PT ;  /* 0x000001fc00007812 */ /* 0x000fe400078ec0ff */
[----:B------:R-:W-:Y:S02]  /*00b0*/  SGXT R5, R5, 0x1 ;  /* 0x000000010505781a */ /* 0x000fe40000000200 */
[----:B------:R-:W-:Y:S02]  /*00c0*/  LEA R4, R3, R0, 0xa ;  /* 0x0000000003047211 */ /* 0x000fe400078e50ff */
[----:B------:R-:W1:Y:S02]  /*00d0*/  LDC.64 R2, c[0x0][0x228] ;  /* 0x00008a00ff027b82 */ /* 0x000e640000000a00 */
[----:B------:R-:W-:-:S04]  /*00e0*/  LEA.HI R5, R5, R4, RZ, 0x6 ;  /* 0x0000000405057211 */ /* 0x000fc800078f30ff */
[--C-:B------:R-:W-:Y:S02]  /*00f0*/  SHF.R.S32.HI R21, RZ, 0x6, R5.reuse ;  /* 0x00000006ff157819 */ /* 0x100fe40000011405 */
[----:B------:R-:W-:Y:S02]  /*0100*/  SHF.R.S32.HI R0, RZ, 0x1f, R5 ;  /* 0x0000001fff007819 */ /* 0x000fe40000011405 */
[----:B------:R-:W-:Y:S02]  /*0110*/  IADD3 R5, R5, 0x200, RZ ;  /* 0x0000020005057810 */ /* 0x000fe40007ffe0ff */
[----:B------:R-:W-:Y:S02]  /*0120*/  LEA.HI R0, R0, R21, RZ, 0x9 ;  /* 0x0000001500007211 */ /* 0x000fe400078f48ff */
[--C-:B------:R-:W-:Y:S02]  /*0130*/  SHF.R.S32.HI R23, RZ, 0x6, R5.reuse ;  /* 0x00000006ff177819 */ /* 0x100fe40000011405 */
[----:B------:R-:W-:-:S02]  /*0140*/  SHF.R.S32.HI R6, RZ, 0x1f, R5 ;  /* 0x0000001fff067819 */ /* 0x000fc40000011405 */
[----:B------:R-:W-:Y:S02]  /*0150*/  LOP3.LUT R0, R0, 0xfffffe00, RZ, 0xc0, !PT ;  /* 0xfffffe0000007812 */ /* 0x000fe400078ec0ff */
[----:B------:R-:W-:Y:S02]  /*0160*/  LEA.HI R6, R6, R23, RZ, 0x9 ;  /* 0x0000001706067211 */ /* 0x000fe400078f48ff */
[----:B------:R-:W-:Y:S02]  /*0170*/  IADD3 R21, R21, -R0, RZ ;  /* 0x8000000015157210 */ /* 0x000fe40007ffe0ff */
[----:B------:R-:W-:-:S03]  /*0180*/  LOP3.LUT R6, R6, 0xfffffe00, RZ, 0xc0, !PT ;  /* 0xfffffe0006067812 */ /* 0x000fc600078ec0ff */
[----:B-1----:R-:W-:Y:S01]  /*0190*/  IMAD.WIDE R10, R21, 0x4, R2 ;  /* 0x00000004150a7825 */ /* 0x002fe200078e0202 */
[----:B------:R-:W-:-:S04]  /*01a0*/  IADD3 R23, R23, -R6, RZ ;  /* 0x8000000617177210 */ /* 0x000fc80007ffe0ff */
[----:B------:R1:W3:Y:S01]  /*01b0*/  LDG.E.EL R5, desc[UR4][R10.64] ;  /* 0x000000040a057981 */ /* 0x0002e2000c2e1900 */
[----:B------:R-:W-:Y:S02]  /*01c0*/  IMAD.WIDE R6, R23, 0x4, R2 ;  /* 0x0000000417067825 */ /* 0x000fe400078e0202 */
[----:B------:R-:W1:Y:S04]  /*01d0*/  LDC.64 R2, c[0x0][0x250] ;  /* 0x00009400ff027b82 */ /* 0x000e680000000a00 */
[----:B------:R-:W3:Y:S01]  /*01e0*/  LDG.E.EL R7, desc[UR4][R6.64] ;  /* 0x0000000406077981 */ /* 0x000ee2000c2e1900 */
[----:B-1----:R-:W-:-:S06]  /*01f0*/  IMAD.WIDE R16, R21, 0x4, R2 ;  /* 0x0000000415107825 */ /* 0x002fcc00078e0202 */
[----:B------:R-:W3:Y:S01]  /*0200*/  LDG.E.EL R16, desc[UR4][R16.64] ;  /* 0x0000000410107981 */ /* 0x000ee2000c2e1900 */
[----:B--2---:R-:W-:-:S04]  /*0210*/  IMAD.WIDE R12, R21, 0x4, R8 ;  /* 0x00000004150c7825 */ /* 0x004fc800078e0208 */
[----:B----4-:R-:W-:Y:S01]  /*0220*/  IMAD.WIDE R28, R4, 0x4, R28 ;  /* 0x00000004041c7825 */ /* 0x010fe200078e021c */
[----:B------:R-:W2:Y:S03]  /*0230*/  LDG.E.EL R0, desc[UR4][R12.64] ;  /* 0x000000040c007981 */ /* 0x000ea6000c2e1900 */
[----:B-----5:R-:W-:-:S04]  /*0240*/  IMAD.WIDE R24, R21, 0x4, R18 ;  /* 0x0000000415187825 */ /* 0x020fc800078e0212 */
[----:B0-----:R-:W-:Y:S02]  /*0250*/  IMAD.WIDE R10, R21, 0x4, R26 ;  /* 0x00000004150a7825 */ /* 0x001fe400078e021a */
[----:B------:R0:W4:Y:S04]  /*0260*/  LDG.E.EL R25, desc[UR4][R24.64] ;  /* 0x0000000418197981 */ /* 0x000128000c2e1900 */
[----:B------:R-:W2:Y:S01]  /*0270*/  LDG.E.128 R12, desc[UR4][R28.64] ;  /* 0x000000041c0c7981 */ /* 0x000ea2000c1e1d00 */
[----:B------:R-:W-:-:S03]  /*0280*/  IMAD.WIDE R8, R23, 0x4, R8 ;  /* 0x0000000417087825 */ /* 0x000fc600078e0208 */
[----:B------:R-:W4:Y:S04]  /*0290*/  LDG.E.EL R6, desc[UR4][R10.64] ;  /* 0x000000040a067981 */ /* 0x000f28000c2e1900 */
[----:B------:R-:W5:Y:S04]  /*02a0*/  LDG.E.EL R17, desc[UR4][R8.64] ;  /* 0x0000000408117981 */ /* 0x000f68000c2e1900 */
[----:B------:R1:W5:Y:S01]  /*02b0*/  LDG.E.128 R8, desc[UR4][R28.64+0x800] ;  /* 0x000800041c087981 */ /* 0x000362000c1e1d00 */
[----:B------:R-:W-:-:S04]  /*02c0*/  IMAD.WIDE R18, R23, 0x4, R18 ;  /* 0x0000000417127825 */ /* 0x000fc800078e0212 */
[----:B------:R-:W-:Y:S02]  /*02d0*/  IMAD.WIDE R26, R23, 0x4, R26 ;  /* 0x00000004171a7825 */ /* 0x000fe400078e021a */
[----:B------:R-:W5:Y:S04]  /*02e0*/  LDG.E.EL R19, desc[UR4][R18.64] ;  /* 0x0000000412137981 */ /* 0x000f68000c2e1900 */
[----:B------:R0:W5:Y:S01]  /*02f0*/  LDG.E.EL R20, desc[UR4][R26.64] ;  /* 0x000000041a147981 */ /* 0x000162000c2e1900 */
[----:B---3--:R-:W-:Y:S01]  /*0300*/  FADD R5, R5, 9.9999997473787516356e-06 ;  /* 0x3727c5ac05057421 */ /* 0x008fe20000000000 */
[----:B------:R-:W-:-:S04]  /*0310*/  FADD R7, R7, 9.9999997473787516356e-06 ;  /* 0x3727c5ac07077421 */ /* 0x000fc80000000000 */
[----:B0-----:R-:W0:Y:S08]  /*0320*/  MUFU.SQRT R24, R7 ;  /* 0x0000000700187308 */ /* 0x001e300000002000 */
[----:B------:R-:W3:Y:S01]  /*0330*/  MUFU.SQRT R22, R5 ;  /* 0x0000000500167308 */ /* 0x000ee20000002000 */
[C---:B0-----:R-:W-:Y:S02]  /*0340*/  FSETP.GT.AND P1, PT, R24.reuse, 8.50705917302346158658e+37, PT ;  /* 0x7e8000001800780b */ /* 0x041fe40003f24000 */
[----:B------:R-:W-:-:S02]  /*0350*/  FSETP.GEU.AND P3, PT, R24, 1.175494350822287508e-38, PT ;  /* 0x008000001800780b */ /* 0x000fc40003f6e000 */
[C---:B---3--:R-:W-:Y:S02]  /*0360*/  FSETP.GT.AND P0, PT, R22.reuse, 8.50705917302346158658e+37, PT ;  /* 0x7e8000001600780b */ /* 0x048fe40003f04000 */
[----:B------:R-:W-:-:S07]  /*0370*/  FSETP.GEU.AND P2, PT, R22, 1.175494350822287508e-38, PT ;  /* 0x008000001600780b */ /* 0x000fce0003f4e000 */
[----:B------:R-:W-:Y:S01]  /*0380*/  @P1 FMUL R24, R24, 0.25 ;  /* 0x3e80000018181820 */ /* 0x000fe20000400000 */
[----:B------:R-:W-:-:S03]  /*0390*/  HFMA2.MMA R5, -RZ, RZ, 1.625, 0 ;  /* 0x3e800000ff057435 */ /* 0x000fc600000001ff */
[----:B------:R-:W-:Y:S01]  /*03a0*/  @!P3 FMUL R24, R24, 16777216 ;  /* 0x4b8000001818b820 */ /* 0x000fe20000400000 */
[----:B------:R-:W-:Y:S01]  /*03b0*/  @P0 FMUL R22, R22, 0.25 ;  /* 0x3e80000016160820 */ /* 0x000fe20000400000 */
[----:B-1----:R-:W-:-:S04]  /*03c0*/  FADD R28, R16, 9.9999997473787516356e-06 ;  /* 0x3727c5ac101c7421 */ /* 0x002fc80000000000 */
[----:B------:R-:W0:Y:S01]  /*03d0*/  MUFU.RCP R24, R24 ;  /* 0x0000001800187308 */ /* 0x000e220000001000 */
[----:B------:R-:W-:Y:S01]  /*03e0*/  @!P2 FMUL R22, R22, 16777216 ;  /* 0x4b8000001616a820 */ /* 0x000fe20000400000 */
[----:B------:R-:W-:-:S06]  /*03f0*/  FSEL R27, R5, 1, P1 ;  /* 0x3f800000051b7808 */ /* 0x000fcc0000800000 */
[----:B------:R-:W1:Y:S01]  /*0400*/  MUFU.RCP R18, R22 ;  /* 0x0000001600127308 */ /* 0x000e620000001000 */
[----:B------:R-:W-:-:S07]  /*0410*/  @!P3 FMUL R27, R27, 16777216 ;  /* 0x4b8000001b1bb820 */ /* 0x000fce0000400000 */
[----:B------:R-:W3:Y:S01]  /*0420*/  MUFU.SQRT R22, R28 ;  /* 0x0000001c00167308 */ /* 0x000ee20000002000 */
[----:B------:R-:W-:Y:S01]  /*0430*/  FSEL R7, R5, 1, P0 ;  /* 0x3f80000005077808 */ /* 0x000fe20000000000 */
[----:B0-----:R-:W-:Y:S01]  /*0440*/  FMUL R16, R24, R27 ;  /* 0x0000001b18107220 */ /* 0x001fe20000400000 */
[----:B------:R-:W-:-:S04]  /*0450*/  IMAD.WIDE R26, R23, 0x4, R2 ;  /* 0x00000004171a7825 */ /* 0x000fc800078e0202 */
[----:B------:R-:W-:Y:S01]  /*0460*/  @!P2 FMUL R7, R7, 16777216 ;  /* 0x4b8000000707a820 */ /* 0x000fe20000400000 */
[----:B------:R0:W5:Y:S01]  /*0470*/  LDG.E.EL R2, desc[UR4][R26.64] ;  /* 0x000000041a027981 */ /* 0x000162000c2e1900 */
[--C-:B--2---:R-:W-:Y:S02]  /*0480*/  FADD R12, R12, -R0.reuse ;  /* 0x800000000c0c7221 */ /* 0x104fe40000000000 */
[----:B-1----:R-:W-:Y:S01]  /*0490*/  FMUL R7, R18, R7 ;  /* 0x0000000712077220 */ /* 0x002fe20000400000 */
[C---:B---3--:R-:W-:Y:S02]  /*04a0*/  FSETP.GT.AND P0, PT, R22.reuse, 8.50705917302346158658e+37, PT ;  /* 0x7e8000001600780b */ /* 0x048fe40003f04000 */
[----:B------:R-:W-:Y:S01]  /*04b0*/  FSETP.GEU.AND P1, PT, R22, 1.175494350822287508e-38, PT ;  /* 0x008000001600780b */ /* 0x000fe20003f2e000 */
[--C-:B------:R-:W-:Y:S01]  /*04c0*/  FADD R18, R13, -R0.reuse ;  /* 0x800000000d127221 */ /* 0x100fe20000000000 */
[--C-:B------:R-:W-:Y:S01]  /*04d0*/  FADD R14, R14, -R0.reuse ;  /* 0x800000000e0e7221 */ /* 0x100fe20000000000 */
[----:B------:R-:W-:Y:S01]  /*04e0*/  FADD R0, R15, -R0 ;  /* 0x800000000f007221 */ /* 0x000fe20000000000 */
[C---:B------:R-:W-:Y:S01]  /*04f0*/  FMUL R12, R7.reuse, R12 ;  /* 0x0000000c070c7220 */ /* 0x040fe20000400000 */
[C---:B------:R-:W-:Y:S01]  /*0500*/  FMUL R3, R7.reuse, R18 ;  /* 0x0000001207037220 */ /* 0x040fe20000400000 */
[C---:B------:R-:W-:Y:S01]  /*0510*/  FMUL R13, R7.reuse, R14 ;  /* 0x0000000e070d7220 */ /* 0x040fe20000400000 */
[----:B------:R-:W-:Y:S01]  /*0520*/  FMUL R29, R7, R0 ;  /* 0x00000000071d7220 */ /* 0x000fe20000400000 */
[----:B------:R-:W1:Y:S01]  /*0530*/  LDC.64 R14, c[0x0][0x248] ;  /* 0x00009200ff0e7b82 */ /* 0x000e620000000a00 */
[----:B----4-:R-:W-:-:S02]  /*0540*/  FFMA R0, R25, R3, R6 ;  /* 0x0000000319007223 */ /* 0x010fc40000000006 */
[----:B------:R-:W-:Y:S01]  /*0550*/  @P0 FMUL R22, R22, 0.25 ;  /* 0x3e80000016160820 */ /* 0x000fe20000400000 */
[C-C-:B------:R-:W-:Y:S01]  /*0560*/  FFMA R7, R25.reuse, R12, R6.reuse ;  /* 0x0000000c19077223 */ /* 0x140fe20000000006 */
[C-C-:B------:R-:W-:Y:S01]  /*0570*/  FFMA R3, R25.reuse, R13, R6.reuse ;  /* 0x0000000d19037223 */ /* 0x140fe20000000006 */
[----:B------:R-:W-:Y:S01]  /*0580*/  FFMA R6, R25, R29, R6 ;  /* 0x0000001d19067223 */ /* 0x000fe20000000006 */
[--C-:B-----5:R-:W-:Y:S01]  /*0590*/  FADD R25, R10, -R17.reuse ;  /* 0x800000110a197221 */ /* 0x120fe20000000000 */
[----:B------:R-:W2:Y:S01]  /*05a0*/  LDC.64 R12, c[0x0][0x258] ;  /* 0x00009600ff0c7b82 */ /* 0x000ea20000000a00 */
[----:B------:R-:W-:Y:S01]  /*05b0*/  @!P1 FMUL R22, R22, 16777216 ;  /* 0x4b80000016169820 */ /* 0x000fe20000400000 */
[--C-:B------:R-:W-:Y:S01]  /*05c0*/  FADD R18, R11, -R17.reuse ;  /* 0x800000110b127221 */ /* 0x100fe20000000000 */
[--C-:B0-----:R-:W-:Y:S01]  /*05d0*/  FADD R27, R8, -R17.reuse ;  /* 0x80000011081b7221 */ /* 0x101fe20000000000 */
[----:B------:R-:W-:-:S04]  /*05e0*/  FADD R29, R9, -R17 ;  /* 0x80000011091d7221 */ /* 0x000fc80000000000 */
[----:B------:R-:W0:Y:S01]  /*05f0*/  LDC.64 R10, c[0x0][0x240] ;  /* 0x00009000ff0a7b82 */ /* 0x000e220000000a00 */
[----:B------:R-:W3:Y:S07]  /*0600*/  MUFU.RCP R22, R22 ;  /* 0x0000001600167308 */ /* 0x000eee0000001000 */
[----:B------:R-:W4:Y:S01]  /*0610*/  LDC.64 R8, c[0x0][0x260] ;  /* 0x00009800ff087b82 */ /* 0x000f220000000a00 */
[C---:B------:R-:W-:Y:S01]  /*0620*/  FMUL R17, R16.reuse, R29 ;  /* 0x0000001d10117220 */ /* 0x040fe20000400000 */
[C---:B------:R-:W-:Y:S01]  /*0630*/  FMUL R29, R16.reuse, R25 ;  /* 0x00000019101d7220 */ /* 0x040fe20000400000 */
[----:B------:R-:W-:Y:S01]  /*0640*/  FSEL R25, R5, 1, P0 ;  /* 0x3f80000005197808 */ /* 0x000fe20000000000 */
[C---:B------:R-:W-:Y:S01]  /*0650*/  FMUL R27, R16.reuse, R27 ;  /* 0x0000001b101b7220 */ /* 0x040fe20000400000 */
[----:B------:R-:W-:Y:S01]  /*0660*/  FMUL R24, R16, R18 ;  /* 0x0000001210187220 */ /* 0x000fe20000400000 */
[----:B------:R-:W-:-:S02]  /*0670*/  FFMA R17, R19, R17, R20 ;  /* 0x0000001113117223 */ /* 0x000fc40000000014 */
[----:B------:R-:W-:Y:S01]  /*0680*/  @!P1 FMUL R25, R25, 16777216 ;  /* 0x4b80000019199820 */ /* 0x000fe20000400000 */
[C-C-:B------:R-:W-:Y:S01]  /*0690*/  FFMA R16, R19.reuse, R27, R20.reuse ;  /* 0x0000001b13107223 */ /* 0x140fe20000000014 */
[----:B------:R-:W-:Y:S01]  /*06a0*/  FFMA R18, R19, R29, R20 ;  /* 0x0000001d13127223 */ /* 0x000fe20000000014 */
[----:B-1----:R-:W-:-:S04]  /*06b0*/  IMAD.WIDE R26, R21, 0x4, R14 ;  /* 0x00000004151a7825 */ /* 0x002fc800078e020e */
[----:B------:R-:W-:Y:S01]  /*06c0*/  FFMA R20, R19, R24, R20 ;  /* 0x0000001813147223 */ /* 0x000fe20000000014 */
[----:B---3--:R-:W-:Y:S01]  /*06d0*/  FMUL R19, R22, R25 ;  /* 0x0000001916137220 */ /* 0x008fe20000400000 */
[----:B------:R-:W-:Y:S01]  /*06e0*/  IMAD.WIDE R24, R23, 0x4, R14 ;  /* 0x0000000417187825 */ /* 0x000fe200078e020e */
[----:B------:R0:W3:Y:S03]  /*06f0*/  LDG.E.EL R22, desc[UR4][R26.64] ;  /* 0x000000041a167981 */ /* 0x0000e6000c2e1900 */
[C---:B--2---:R-:W-:Y:S02]  /*0700*/  IMAD.WIDE R14, R21.reuse, 0x4, R12 ;  /* 0x00000004150e7825 */ /* 0x044fe400078e020c */
[----:B------:R-:W2:Y:S02]  /*0710*/  LDG.E.EL R24, desc[UR4][R24.64] ;  /* 0x0000000418187981 */ /* 0x000ea4000c2e1900 */
[----:B----4-:R-:W-:-:S02]  /*0720*/  IMAD.WIDE R28, R21, 0x4, R8 ;  /* 0x00000004151c7825 */ /* 0x010fc400078e0208 */
[----:B------:R1:W4:Y:S02]  /*0730*/  LDG.E.EL R21, desc[UR4][R14.64] ;  /* 0x000000040e157981 */ /* 0x000324000c2e1900 */
[----:B0-----:R-:W-:Y:S02]  /*0740*/  IMAD.WIDE R26, R4, 0x4, R10 ;  /* 0x00000004041a7825 */ /* 0x001fe400078e020a */
[----:B------:R-:W4:Y:S02]  /*0750*/  LDG.E.EL R28, desc[UR4][R28.64] ;  /* 0x000000041c1c7981 */ /* 0x000f24000c2e1900 */
[C---:B-1----:R-:W-:Y:S02]  /*0760*/  IMAD.WIDE R14, R23.reuse, 0x4, R8 ;  /* 0x00000004170e7825 */ /* 0x042fe400078e0208 */
[----:B------:R-:W3:Y:S02]  /*0770*/  LDG.E.128 R8, desc[UR4][R26.64] ;  /* 0x000000041a087981 */ /* 0x000ee4000c1e1d00 */
[----:B------:R-:W-:-:S02]  /*0780*/  IMAD.WIDE R12, R23, 0x4, R12 ;  /* 0x00000004170c7825 */ /* 0x000fc400078e020c */
[----:B------:R-:W5:Y:S04]  /*0790*/  LDG.E.EL R25, desc[UR4][R14.64] ;  /* 0x000000040e197981 */ /* 0x000f68000c2e1900 */
[----:B------:R2:W5:Y:S04]  /*07a0*/  LDG.E.EL R23, desc[UR4][R12.64] ;  /* 0x000000040c177981 */ /* 0x000568000c2e1900 */
[----:B------:R-:W2:Y:S01]  /*07b0*/  LDG.E.128 R12, desc[UR4][R26.64+0x800] ;  /* 0x000800041a0c7981 */ /* 0x000ea2000c1e1d00 */
[----:B------:R-:W-:-:S06]  /*07c0*/  FADD R2, R2, 9.9999997473787516356e-06 ;  /* 0x3727c5ac02027421 */ /* 0x000fcc0000000000 */
[----:B------:R-:W0:Y:S02]  /*07d0*/  MUFU.SQRT R2, R2 ;  /* 0x0000000200027308 */ /* 0x000e240000002000 */
[C---:B0-----:R-:W-:Y:S02]  /*07e0*/  FSETP.GT.AND P0, PT, R2.reuse, 8.50705917302346158658e+37, PT ;  /* 0x7e8000000200780b */ /* 0x041fe40003f04000 */
[----:B------:R-:W-:-:S11]  /*07f0*/  FSETP.GEU.AND P1, PT, R2, 1.175494350822287508e-38, PT ;  /* 0x008000000200780b */ /* 0x000fd60003f2e000 */
[----:B------:R-:W-:-:S04]  /*0800*/  @P0 FMUL R2, R2, 0.25 ;  /* 0x3e80000002020820 */ /* 0x000fc80000400000 */
[----:B------:R-:W-:-:S06]  /*0810*/  @!P1 FMUL R2, R2, 16777216 ;  /* 0x4b80000002029820 */ /* 0x000fcc0000400000 */
[----:B------:R-:W0:Y:S01]  /*0820*/  MUFU.RCP R2, R2 ;  /* 0x0000000200027308 */ /* 0x000e220000001000 */
[----:B------:R-:W-:-:S05]  /*0830*/  FSEL R5, R5, 1, P0 ;  /* 0x3f80000005057808 */ /* 0x000fca0000000000 */
[----:B------:R-:W-:-:S04]  /*0840*/  @!P1 FMUL R5, R5, 16777216 ;  /* 0x4b80000005059820 */ /* 0x000fc80000400000 */
[----:B0-----:R-:W-:Y:S01]  /*0850*/  FMUL R5, R2, R5 ;  /* 0x0000000502057220 */ /* 0x001fe20000400000 */
[--C-:B---3--:R-:W-:Y:S01]  /*0860*/  FADD R10, R10, -R22.reuse ;  /* 0x800000160a0a7221 */ /* 0x108fe20000000000 */
[--C-:B------:R-:W-:Y:S01]  /*0870*/  FADD R8, R8, -R22.reuse ;  /* 0x8000001608087221 */ /* 0x100fe20000000000 */
[--C-:B------:R-:W-:Y:S01]  /*0880*/  FADD R9, R9, -R22.reuse ;  /* 0x8000001609097221 */ /* 0x100fe20000000000 */
[----:B------:R-:W-:Y:S01]  /*0890*/  FADD R22, R11, -R22 ;  /* 0x800000160b167221 */ /* 0x000fe20000000000 */
[C---:B------:R-:W-:Y:S02]  /*08a0*/  FMUL R11, R19.reuse, R10 ;  /* 0x0000000a130b7220 */ /* 0x040fe40000400000 */
[----:B------:R-:W-:Y:S02]  /*08b0*/  FMUL R9, R19, R9 ;  /* 0x0000000913097220 */ /* 0x000fe40000400000 */
[C-C-:B----4-:R-:W-:Y:S02]  /*08c0*/  FFMA R10, R21.reuse, R11, R28.reuse ;  /* 0x0000000b150a7223 */ /* 0x150fe4000000001c */
[----:B------:R-:W-:-:S03]  /*08d0*/  FFMA R9, R21, R9, R28 ;  /* 0x0000000915097223 */ /* 0x000fc6000000001c */
[----:B------:R-:W-:Y:S01]  /*08e0*/  FSETP.GEU.AND P4, PT, R3, -R10, PT ;  /* 0x8000000a0300720b */ /* 0x000fe20003f8e000 */
[----:B------:R-:W-:Y:S02]  /*08f0*/  FADD R10, R10, R3 ;  /* 0x000000030a0a7221 */ /* 0x000fe40000000000 */
[----:B------:R-:W0:Y:S01]  /*0900*/  LDC.64 R2, c[0x0][0x210] ;  /* 0x00008400ff027b82 */ /* 0x000e220000000a00 */
[C---:B------:R-:W-:Y:S01]  /*0910*/  FMUL R8, R19.reuse, R8 ;  /* 0x0000000813087220 */ /* 0x040fe20000400000 */
[----:B------:R-:W-:Y:S01]  /*0920*/  FSETP.GEU.AND P5, PT, R0, -R9, PT ;  /* 0x800000090000720b */ /* 0x000fe20003fae000 */
[----:B------:R-:W-:Y:S01]  /*0930*/  FMUL R19, R19, R22 ;  /* 0x0000001613137220 */ /* 0x000fe20000400000 */
[----:B------:R-:W-:Y:S01]  /*0940*/  FADD R9, R9, R0 ;  /* 0x0000000009097221 */ /* 0x000fe20000000000 */
[--C-:B--2---:R-:W-:Y:S01]  /*0950*/  FADD R12, R12, -R24.reuse ;  /* 0x800000180c0c7221 */ /* 0x104fe20000000000 */
[--C-:B------:R-:W-:Y:S01]  /*0960*/  FADD R22, R15, -R24.reuse ;  /* 0x800000180f167221 */ /* 0x100fe20000000000 */
[----:B------:R-:W-:Y:S01]  /*0970*/  FADD R0, R13, -R24 ;  /* 0x800000180d007221 */ /* 0x000fe20000000000 */
[----:B------:R-:W-:Y:S01]  /*0980*/  FFMA R8, R21, R8, R28 ;  /* 0x0000000815087223 */ /* 0x000fe2000000001c */
[----:B------:R-:W-:Y:S01]  /*0990*/  FADD R14, R14, -R24 ;  /* 0x800000180e0e7221 */ /* 0x000fe20000000000 */
[C---:B------:R-:W-:Y:S01]  /*09a0*/  FMUL R12, R5.reuse, R12 ;  /* 0x0000000c050c7220 */ /* 0x040fe20000400000 */
[C---:B------:R-:W-:Y:S01]  /*09b0*/  FMUL R22, R5.reuse, R22 ;  /* 0x0000001605167220 */ /* 0x040fe20000400000 */
[C---:B------:R-:W-:Y:S01]  /*09c0*/  FMUL R0, R5.reuse, R0 ;  /* 0x0000000005007220 */ /* 0x040fe20000400000 */
[----:B------:R-:W-:Y:S01]  /*09d0*/  FMUL R14, R5, R14 ;  /* 0x0000000e050e7220 */ /* 0x000fe20000400000 */
[----:B------:R-:W-:Y:S01]  /*09e0*/  FSETP.GEU.AND P6, PT, R7, -R8, PT ;  /* 0x800000080700720b */ /* 0x000fe20003fce000 */
[----:B------:R-:W-:Y:S01]  /*09f0*/  FADD R8, R8, R7 ;  /* 0x0000000708087221 */ /* 0x000fe20000000000 */
[C-C-:B-----5:R-:W-:Y:S01]  /*0a00*/  FFMA R7, R23.reuse, R22, R25.reuse ;  /* 0x0000001617077223 */ /* 0x160fe20000000019 */
[C-C-:B------:R-:W-:Y:S01]  /*0a10*/  FFMA R5, R23.reuse, R12, R25.reuse ;  /* 0x0000000c17057223 */ /* 0x140fe20000000019 */
[C-C-:B------:R-:W-:Y:S01]  /*0a20*/  FFMA R0, R23.reuse, R0, R25.reuse ;  /* 0x0000000017007223 */ /* 0x140fe20000000019 */
[----:B------:R-:W-:Y:S01]  /*0a30*/  FFMA R23, R23, R14, R25 ;  /* 0x0000000e17177223 */ /* 0x000fe20000000019 */
[----:B------:R-:W-:Y:S01]  /*0a40*/  FFMA R21, R21, R19, R28 ;  /* 0x0000001315157223 */ /* 0x000fe2000000001c */
[----:B------:R-:W-:-:S02]  /*0a50*/  FSEL R8, R8, RZ, P6 ;  /* 0x000000ff08087208 */ /* 0x000fc40003000000 */
[----:B------:R-:W-:Y:S01]  /*0a60*/  FSETP.GEU.AND P1, PT, R16, -R5, PT ;  /* 0x800000051000720b */ /* 0x000fe20003f2e000 */
[----:B------:R-:W-:Y:S01]  /*0a70*/  FADD R5, R5, R16 ;  /* 0x0000001005057221 */ /* 0x000fe20000000000 */
[----:B------:R-:W-:Y:S01]  /*0a80*/  FSETP.GEU.AND P2, PT, R20, -R7, PT ;  /* 0x800000071400720b */ /* 0x000fe20003f4e000 */
[----:B------:R-:W-:Y:S01]  /*0a90*/  FADD R11, R21, R6 ;  /* 0x00000006150b7221 */ /* 0x000fe20000000000 */
[----:B------:R-:W-:Y:S01]  /*0aa0*/  FSETP.GEU.AND P0, PT, R17, -R0, PT ;  /* 0x800000001100720b */ /* 0x000fe20003f0e000 */
[----:B------:R-:W-:Y:S01]  /*0ab0*/  FADD R7, R7, R20 ;  /* 0x0000001407077221 */ /* 0x000fe20000000000 */
[----:B------:R-:W-:Y:S01]  /*0ac0*/  FSETP.GEU.AND P6, PT, R18, -R23, PT ;  /* 0x800000171200720b */ /* 0x000fe20003fce000 */
[----:B------:R-:W-:Y:S01]  /*0ad0*/  FADD R0, R0, R17 ;  /* 0x0000001100007221 */ /* 0x000fe20000000000 */
[----:B------:R-:W-:Y:S01]  /*0ae0*/  FADD R18, R23, R18 ;  /* 0x0000001217127221 */ /* 0x000fe20000000000 */
[----:B------:R-:W-:Y:S01]  /*0af0*/  FSETP.GEU.AND P3, PT, R6, -R21, PT ;  /* 0x800000150600720b */ /* 0x000fe20003f6e000 */
[----:B0-----:R-:W-:Y:S01]  /*0b00*/  IMAD.WIDE R2, R4, 0x4, R2 ;  /* 0x0000000404027825 */ /* 0x001fe200078e0202 */
[----:B------:R-:W-:-:S02]  /*0b10*/  FSEL R4, R5, RZ, P1 ;  /* 0x000000ff05047208 */ /* 0x000fc40000800000 */
[----:B------:R-:W-:Y:S02]  /*0b20*/  FSEL R9, R9, RZ, P5 ;  /* 0x000000ff09097208 */ /* 0x000fe40002800000 */
[----:B------:R-:W-:Y:S02]  /*0b30*/  FSEL R10, R10, RZ, P4 ;  /* 0x000000ff0a0a7208 */ /* 0x000fe40002000000 */
[----:B------:R-:W-:Y:S02]  /*0b40*/  FSEL R11, R11, RZ, P3 ;  /* 0x000000ff0b0b7208 */ /* 0x000fe40001800000 */
[----:B------:R-:W-:Y:S02]  /*0b50*/  FSEL R7, R7, RZ, P2 ;  /* 0x000000ff07077208 */ /* 0x000fe40001000000 */
[----:B------:R-:W-:Y:S02]  /*0b60*/  FSEL R5, R0, RZ, P0 ;  /* 0x000000ff00057208 */ /* 0x000fe40000000000 */
[----:B------:R-:W-:Y:S01]  /*0b70*/  FSEL R6, R18, RZ, P6 ;  /* 0x000000ff12067208 */ /* 0x000fe20003000000 */
[----:B------:R-:W-:Y:S04]  /*0b80*/  STG.E.128 desc[UR4][R2.64], R8 ;  /* 0x0000000802007986 */ /* 0x000fe8000c101d04 */
[----:B------:R-:W-:Y:S01]  /*0b90*/  STG.E.128 desc[UR4][R2.64+0x800], R4 ;  /* 0x0008000402007986 */ /* 0x000fe2000c101d04 */
[----:B------:R-:W-:Y:S05]  /*0ba0*/  EXIT ;  /* 0x000000000000794d */ /* 0x000fea0003800000 */
.L_x_0:
[----:B------:R-:W-:-:S00]  /*0bb0*/  BRA `(.L_x_0) ;  /* 0xfffffffc00fc7947 */ /* 0x000fc0000383ffff */
[----:B------:R-:W-:-:S00]  /*0bc0*/  NOP ;  /* 0x0000000000007918 */ /* 0x000fc00000000000 */
        /* <DEDUP_REMOVED lines=11> */
.L_x_1:


//--------------------- .nv.global.init           --------------------------
	.section	.nv.global.init,"aw",@progbits
.nv.global.init:
	.type		_$_str,@object
	.size		_$_str,(_$_str_$_2 - _$_str)
_$_str:
        /*0000*/ 	.byte	0x5f, 0x5f, 0x43, 0x55, 0x44, 0x41, 0x5f, 0x46, 0x54, 0x5a, 0x00
	.type		_$_str_$_2,@object
	.size		_$_str_$_2,(.L_1 - _$_str_$_2)
_$_str_$_2:
        /*000b*/ 	.byte	0x5f, 0x5f, 0x43, 0x55, 0x44, 0x41, 0x5f, 0x50, 0x52, 0x45, 0x43, 0x5f, 0x53, 0x51, 0x52, 0x54
        /*001b*/ 	.byte	0x00
.L_1:


//--------------------- .nv.constant0.triton_poi_fused__native_batch_norm_legit_no_training_add_relu_16 --------------------------
	.section	.nv.constant0.triton_poi_fused__native_batch_norm_legit_no_training_add_relu_16,"a",@progbits
	.sectionflags	@""
	.align	4
.nv.constant0.triton_poi_fused__native_batch_norm_legit_no_training_add_relu_16:
	.zero		620
